	.headerflags	@"EF_CUDA_TEXMODE_UNIFIED EF_CUDA_64BIT_ADDRESS EF_CUDA_ACCELERATORS EF_CUDA_SM90 EF_CUDA_VIRTUAL_SM(EF_CUDA_SM90)"
	.elftype	@"ET_EXEC"


//--------------------- .nv.info                  --------------------------
	.section	.nv.info,"",@"SHT_CUDA_INFO"
	.align	4


	//----- nvinfo : EIATTR_REGCOUNT
	.align		4
        /*0000*/ 	.byte	0x04, 0x2f
        /*0002*/ 	.short	(.L_2 - .L_1)
	.align		4
.L_1:
        /*0004*/ 	.word	index@(triton_poi_fused_clone_convolution_gelu_mul_1)
        /*0008*/ 	.word	0x00000012


	//----- nvinfo : EIATTR_MIN_STACK_SIZE
	.align		4
.L_2:
        /*000c*/ 	.byte	0x04, 0x12
        /*000e*/ 	.short	(.L_4 - .L_3)
	.align		4
.L_3:
        /*0010*/ 	.word	index@(triton_poi_fused_clone_convolution_gelu_mul_1)
        /*0014*/ 	.word	0x00000000


	//----- nvinfo : EIATTR_FRAME_SIZE
	.align		4
.L_4:
        /*0018*/ 	.byte	0x04, 0x11
        /*001a*/ 	.short	(.L_6 - .L_5)
	.align		4
.L_5:
        /*001c*/ 	.word	index@(triton_poi_fused_clone_convolution_gelu_mul_1)
        /*0020*/ 	.word	0x00000000


	//----- nvinfo : EIATTR_MIN_STACK_SIZE
	.align		4
.L_6:
        /*0024*/ 	.byte	0x04, 0x12
        /*0026*/ 	.short	(.L_8 - .L_7)
	.align		4
.L_7:
        /*0028*/ 	.word	index@(triton_poi_fused_clone_convolution_gelu_mul_1)
        /*002c*/ 	.word	0x00000000
.L_8:


//--------------------- .nv.info.triton_poi_fused_clone_convolution_gelu_mul_1 --------------------------
	.section	.nv.info.triton_poi_fused_clone_convolution_gelu_mul_1,"",@"SHT_CUDA_INFO"
	.sectionflags	@""
	.align	4


	//----- nvinfo : EIATTR_CUDA_API_VERSION
	.align		4
        /*0000*/ 	.byte	0x04, 0x37
        /*0002*/ 	.short	(.L_10 - .L_9)
.L_9:
        /*0004*/ 	.word	0x0000007c


	//----- nvinfo : EIATTR_KPARAM_INFO
	.align		4
.L_10:
        /*0008*/ 	.byte	0x04, 0x17
        /*000a*/ 	.short	(.L_12 - .L_11)
.L_11:
        /*000c*/ 	.word	0x00000000
        /*0010*/ 	.short	0x0004
        /*0012*/ 	.short	0x001c
        /*0014*/ 	.byte	0x00, 0xf0, 0x11, 0x00


	//----- nvinfo : EIATTR_KPARAM_INFO
	.align		4
.L_12:
        /*0018*/ 	.byte	0x04, 0x17
        /*001a*/ 	.short	(.L_14 - .L_13)
.L_13:
        /*001c*/ 	.word	0x00000000
        /*0020*/ 	.short	0x0003
        /*0022*/ 	.short	0x0018
        /*0024*/ 	.byte	0x00, 0xf0, 0x11, 0x00


	//----- nvinfo : EIATTR_KPARAM_INFO
	.align		4
.L_14:
        /*0028*/ 	.byte	0x04, 0x17
        /*002a*/ 	.short	(.L_16 - .L_15)
.L_15:
        /*002c*/ 	.word	0x00000000
        /*0030*/ 	.short	0x0002
        /*0032*/ 	.short	0x0010
        /*0034*/ 	.byte	0x00, 0xf4, 0x21, 0x00


	//----- nvinfo : EIATTR_KPARAM_INFO
	.align		4
.L_16:
        /*0038*/ 	.byte	0x04, 0x17
        /*003a*/ 	.short	(.L_18 - .L_17)
.L_17:
        /*003c*/ 	.word	0x00000000
        /*0040*/ 	.short	0x0001
        /*0042*/ 	.short	0x0008
        /*0044*/ 	.byte	0x00, 0xf4, 0x21, 0x00


	//----- nvinfo : EIATTR_KPARAM_INFO
	.align		4
.L_18:
        /*0048*/ 	.byte	0x04, 0x17
        /*004a*/ 	.short	(.L_20 - .L_19)
.L_19:
        /*004c*/ 	.word	0x00000000
        /*0050*/ 	.short	0x0000
        /*0052*/ 	.short	0x0000
        /*0054*/ 	.byte	0x00, 0xf4, 0x21, 0x00


	//----- nvinfo : EIATTR_SPARSE_MMA_MASK
	.align		4
.L_20:
        /*0058*/ 	.byte	0x03, 0x50
        /*005a*/ 	.short	0x0000


	//----- nvinfo : EIATTR_MAXREG_COUNT
	.align		4
        /*005c*/ 	.byte	0x03, 0x1b
        /*005e*/ 	.short	0x00ff


	//----- nvinfo : EIATTR_EXIT_INSTR_OFFSETS
	.align		4
        /*0060*/ 	.byte	0x04, 0x1c
        /*0062*/ 	.short	(.L_22 - .L_21)


	//   ....[0]....
.L_21:
        /*0064*/ 	.word	0x00000540


	//   ....[1]....
        /*0068*/ 	.word	0x000005a0


	//----- nvinfo : EIATTR_REQNTID
	.align		4
.L_22:
        /*006c*/ 	.byte	0x04, 0x10
        /*006e*/ 	.short	(.L_24 - .L_23)
.L_23:
        /*0070*/ 	.word	0x00000020
        /*0074*/ 	.word	0x00000001
        /*0078*/ 	.word	0x00000001


	//----- nvinfo : EIATTR_CBANK_PARAM_SIZE
	.align		4
.L_24:
        /*007c*/ 	.byte	0x03, 0x19
        /*007e*/ 	.short	0x0020


	//----- nvinfo : EIATTR_PARAM_CBANK
	.align		4
        /*0080*/ 	.byte	0x04, 0x0a
        /*0082*/ 	.short	(.L_26 - .L_25)
	.align		4
.L_25:
        /*0084*/ 	.word	index@(.nv.constant0.triton_poi_fused_clone_convolution_gelu_mul_1)
        /*0088*/ 	.short	0x0210
        /*008a*/ 	.short	0x0020


	//----- nvinfo : EIATTR_SW_WAR
	.align		4
.L_26:
        /*008c*/ 	.byte	0x04, 0x36
        /*008e*/ 	.short	(.L_28 - .L_27)
.L_27:
        /*0090*/ 	.word	0x00000008
.L_28:


//--------------------- .nv.callgraph             --------------------------
	.section	.nv.callgraph,"",@"SHT_CUDA_CALLGRAPH"
	.align	4
	.sectionentsize	8
	.align		4
        /*0000*/ 	.word	0x00000000
	.align		4
        /*0004*/ 	.word	0xffffffff
	.align		4
        /*0008*/ 	.word	0x00000000
	.align		4
        /*000c*/ 	.word	0xfffffffe
	.align		4
        /*0010*/ 	.word	0x00000000
	.align		4
        /*0014*/ 	.word	0xfffffffd
	.align		4
        /*0018*/ 	.word	0x00000000
	.align		4
        /*001c*/ 	.word	0xfffffffc


//--------------------- .nv.constant4             --------------------------
	.section	.nv.constant4,"a",@progbits
	.align	8
	.align		8
.nv.constant4:
        /*0000*/ 	.dword	_$_str


//--------------------- .text.triton_poi_fused_clone_convolution_gelu_mul_1 --------------------------
	.section	.text.triton_poi_fused_clone_convolution_gelu_mul_1,"ax",@progbits
	.sectionflags	@"SHF_BARRIERS=1"
	.align	128
        .global         triton_poi_fused_clone_convolution_gelu_mul_1
        .type           triton_poi_fused_clone_convolution_gelu_mul_1,@function
        .size           triton_poi_fused_clone_convolution_gelu_mul_1,(.L_x_1 - triton_poi_fused_clone_convolution_gelu_mul_1)
        .other          triton_poi_fused_clone_convolution_gelu_mul_1,@"STO_CUDA_ENTRY STV_DEFAULT"
triton_poi_fused_clone_convolution_gelu_mul_1:
.text.triton_poi_fused_clone_convolution_gelu_mul_1:
[----:B------:R-:W0:Y:S02]  /*0000*/  LDC R1, c[0x0][0x28] ;  /* 0x00000a00ff017b82 */ /* 0x000e240000000800 */
[----:B------:R-:W1:Y:S01]  /*0010*/  S2R R13, SR_TID.X ;  /* 0x00000000000d7919 */ /* 0x000e620000002100 */
[----:B------:R-:W2:Y:S01]  /*0020*/  LDC.64 R2, c[0x0][0x210] ;  /* 0x00008400ff027b82 */ /* 0x000ea20000000a00 */
[----:B------:R-:W-:Y:S01]  /*0030*/  ULDC.64 UR6, c[0x0][0x208] ;  /* 0x0000820000067ab9 */ /* 0x000fe20000000a00 */
[----:B------:R-:W3:Y:S01]  /*0040*/  S2R R6, SR_CTAID.Y ;  /* 0x0000000000067919 */ /* 0x000ee20000002600 */
[----:B------:R-:W4:Y:S05]  /*0050*/  S2R R8, SR_CTAID.X ;  /* 0x0000000000087919 */ /* 0x000f2a0000002500 */
[----:B------:R-:W5:Y:S01]  /*0060*/  LDC.64 R4, c[0x0][0x218] ;  /* 0x00008600ff047b82 */ /* 0x000f620000000a00 */
[----:B-1----:R-:W-:Y:S01]  /*0070*/  SHF.R.U32.HI R7, RZ, 0x2, R13 ;  /* 0x00000002ff077819 */ /* 0x002fe2000001160d */
[----:B---3--:R-:W-:Y:S01]  /*0080*/  IMAD.SHL.U32 R0, R6, 0x8, RZ ;  /* 0x0000000806007824 */ /* 0x008fe200078e00ff */
[----:B------:R-:W-:-:S02]  /*0090*/  SHF.R.S32.HI R11, RZ, 0x1c, R6 ;  /* 0x0000001cff0b7819 */ /* 0x000fc40000011406 */
[----:B------:R-:W-:Y:S01]  /*00a0*/  SGXT.U32 R7, R7, 0x3 ;  /* 0x000000030707781a */ /* 0x000fe20000000000 */
[----:B----4-:R-:W-:Y:S01]  /*00b0*/  IMAD.SHL.U32 R8, R8, 0x4, RZ ;  /* 0x0000000408087824 */ /* 0x010fe200078e00ff */
[----:B------:R-:W-:Y:S02]  /*00c0*/  SGXT R11, R11, 0x1 ;  /* 0x000000010b0b781a */ /* 0x000fe40000000200 */
[----:B------:R-:W-:Y:S02]  /*00d0*/  LOP3.LUT R6, R0, R7, RZ, 0xfc, !PT ;  /* 0x0000000700067212 */ /* 0x000fe400078efcff */
[----:B------:R-:W-:Y:S02]  /*00e0*/  LOP3.LUT R9, R8, 0x3, R13, 0xf8, !PT ;  /* 0x0000000308097812 */ /* 0x000fe400078ef80d */
[----:B------:R-:W-:Y:S02]  /*00f0*/  LEA.HI R11, R11, R6, RZ, 0x2 ;  /* 0x000000060b0b7211 */ /* 0x000fe400078f10ff */
[----:B------:R-:W-:Y:S01]  /*0100*/  ISETP.GE.AND P0, PT, R9, 0x4, PT ;  /* 0x000000040900780c */ /* 0x000fe20003f06270 */
[----:B------:R-:W-:Y:S01]  /*0110*/  IMAD R9, R6, 0x4, R9 ;  /* 0x0000000406097824 */ /* 0x000fe200078e0209 */
[----:B------:R-:W-:-:S02]  /*0120*/  LOP3.LUT R11, R11, 0xfffffffc, RZ, 0xc0, !PT ;  /* 0xfffffffc0b0b7812 */ /* 0x000fc400078ec0ff */
[C---:B------:R-:W-:Y:S01]  /*0130*/  ISETP.GE.AND P1, PT, R6.reuse, 0x10, PT ;  /* 0x000000100600780c */ /* 0x040fe20003f26270 */
[----:B--2---:R-:W-:Y:S01]  /*0140*/  IMAD.WIDE R2, R9, 0x4, R2 ;  /* 0x0000000409027825 */ /* 0x004fe200078e0202 */
[----:B------:R-:W-:Y:S01]  /*0150*/  ISETP.LT.AND P0, PT, R6, 0x10, !P0 ;  /* 0x000000100600780c */ /* 0x000fe20004701270 */
[----:B------:R-:W-:Y:S01]  /*0160*/  HFMA2.MMA R9, -RZ, RZ, 0, 0 ;  /* 0x00000000ff097435 */ /* 0x000fe200000001ff */
[----:B------:R-:W-:Y:S01]  /*0170*/  IADD3 R11, R6, -R11, RZ ;  /* 0x8000000b060b7210 */ /* 0x000fe20007ffe0ff */
[----:B------:R-:W-:-:S04]  /*0180*/  IMAD.MOV.U32 R6, RZ, RZ, RZ ;  /* 0x000000ffff067224 */ /* 0x000fc800078e00ff */
[----:B-----5:R-:W-:-:S05]  /*0190*/  IMAD.WIDE R4, R11, 0x4, R4 ;  /* 0x000000040b047825 */ /* 0x020fca00078e0204 */
[----:B------:R1:W2:Y:S04]  /*01a0*/  @!P1 LDG.E.EL R9, desc[UR6][R4.64] ;  /* 0x0000000604099981 */ /* 0x0002a8000c2e1900 */
[----:B------:R-:W2:Y:S01]  /*01b0*/  @P0 LDG.E.EL R6, desc[UR6][R2.64] ;  /* 0x0000000602060981 */ /* 0x000ea2000c2e1900 */
[----:B------:R-:W-:Y:S01]  /*01c0*/  MOV R10, 0x3bac840b ;  /* 0x3bac840b000a7802 */ /* 0x000fe20000000f00 */
[----:B-1----:R-:W-:Y:S01]  /*01d0*/  HFMA2.MMA R4, -RZ, RZ, -1.26171875, -2.110004425048828125e-05 ;  /* 0xbd0c8162ff047435 */ /* 0x002fe200000001ff */
[----:B------:R-:W-:Y:S01]  /*01e0*/  IMAD.MOV.U32 R5, RZ, RZ, 0x3e1cf906 ;  /* 0x3e1cf906ff057424 */ /* 0x000fe200078e00ff */
[----:B------:R-:W1:Y:S01]  /*01f0*/  S2UR UR5, SR_CgaCtaId ;  /* 0x00000000000579c3 */ /* 0x000e620000008800 */
[----:B------:R-:W-:Y:S02]  /*0200*/  UMOV UR4, 0x400 ;  /* 0x0000040000047882 */ /* 0x000fe40000000000 */
[----:B-1----:R-:W-:-:S05]  /*0210*/  UPRMT UR4, UR5, 0x654, UR4 ;  /* 0x0000065405047896 */ /* 0x002fca0008000004 */
[----:B------:R-:W-:Y:S01]  /*0220*/  BAR.SYNC.DEFER_BLOCKING 0x0 ;  /* 0x0000000000007b1d */ /* 0x000fe20000010000 */
[----:B--2---:R-:W-:-:S04]  /*0230*/  FADD R15, R9, R6 ;  /* 0x00000006090f7221 */ /* 0x004fc80000000000 */
[----:B------:R-:W-:-:S04]  /*0240*/  FMUL R12, R15, 0.70710676908493041992 ;  /* 0x3f3504f30f0c7820 */ /* 0x000fc80000400000 */
[----:B------:R-:W-:-:S05]  /*0250*/  FADD.FTZ R11, |R12|, -RZ ;  /* 0x800000ff0c0b7221 */ /* 0x000fca0000010200 */
[----:B------:R-:W-:Y:S01]  /*0260*/  FSETP.GE.AND P1, PT, R11, 1.0029599666595458984, PT ;  /* 0x3f8060fe0b00780b */ /* 0x000fe20003f26000 */
[----:B------:R-:W-:Y:S02]  /*0270*/  IMAD.MOV.U32 R6, RZ, RZ, 0x3789ca3c ;  /* 0x3789ca3cff067424 */ /* 0x000fe400078e00ff */
[----:B------:R-:W-:-:S10]  /*0280*/  IMAD.MOV.U32 R9, RZ, RZ, -0x460a9f47 ;  /* 0xb9f560b9ff097424 */ /* 0x000fd400078e00ff */
[----:B------:R-:W-:Y:S02]  /*0290*/  @!P1 IMAD.MOV.U32 R6, RZ, RZ, 0x38b1e96a ;  /* 0x38b1e96aff069424 */ /* 0x000fe400078e00ff */
[----:B------:R-:W-:Y:S01]  /*02a0*/  @!P1 FMUL R11, R12, R12 ;  /* 0x0000000c0c0b9220 */ /* 0x000fe20000400000 */
[----:B------:R-:W-:Y:S02]  /*02b0*/  @!P1 IMAD.MOV.U32 R9, RZ, RZ, -0x45a8b2e0 ;  /* 0xba574d20ff099424 */ /* 0x000fe400078e00ff */
[----:B------:R-:W-:Y:S02]  /*02c0*/  @!P1 IMAD.MOV.U32 R10, RZ, RZ, 0x3baad5ea ;  /* 0x3baad5eaff0a9424 */ /* 0x000fe400078e00ff */
[----:B------:R-:W-:Y:S01]  /*02d0*/  FFMA.FTZ R9, R11, R6, R9 ;  /* 0x000000060b097223 */ /* 0x000fe20000010009 */
[----:B------:R-:W-:-:S03]  /*02e0*/  @!P1 MOV R4, 0xbcdc1be7 ;  /* 0xbcdc1be700049802 */ /* 0x000fc60000000f00 */
[-C--:B------:R-:W-:Y:S01]  /*02f0*/  FFMA.FTZ R9, R9, R11.reuse, R10 ;  /* 0x0000000b09097223 */ /* 0x080fe2000001000a */
[----:B------:R-:W-:Y:S01]  /*0300*/  @!P1 MOV R5, 0x3de718af ;  /* 0x3de718af00059802 */ /* 0x000fe20000000f00 */
[----:B------:R-:W-:Y:S02]  /*0310*/  IMAD.MOV.U32 R6, RZ, RZ, 0x3f6a937e ;  /* 0x3f6a937eff067424 */ /* 0x000fe400078e00ff */
[----:B------:R-:W-:Y:S01]  /*0320*/  FFMA.FTZ R10, R9, R11, R4 ;  /* 0x0000000b090a7223 */ /* 0x000fe20000010004 */
[----:B------:R-:W-:-:S03]  /*0330*/  @!P1 MOV R6, 0xbec093ac ;  /* 0xbec093ac00069802 */ /* 0x000fc60000000f00 */
[-C--:B------:R-:W-:Y:S01]  /*0340*/  FFMA.FTZ R5, R10, R11.reuse, R5 ;  /* 0x0000000b0a057223 */ /* 0x080fe20000010005 */
[----:B------:R-:W-:Y:S02]  /*0350*/  IMAD.MOV.U32 R4, RZ, RZ, 0x3f20d842 ;  /* 0x3f20d842ff047424 */ /* 0x000fe400078e00ff */
[----:B------:R-:W-:Y:S02]  /*0360*/  @!P1 IMAD.MOV.U32 R4, RZ, RZ, 0x3e0375d3 ;  /* 0x3e0375d3ff049424 */ /* 0x000fe400078e00ff */
[----:B------:R-:W-:Y:S01]  /*0370*/  FFMA.FTZ R5, R5, R11, R6 ;  /* 0x0000000b05057223 */ /* 0x000fe20000010006 */
[----:B------:R-:W-:-:S03]  /*0380*/  FSEL R9, -R11, R12, P1 ;  /* 0x0000000c0b097208 */ /* 0x000fc60000800100 */
[----:B------:R-:W-:-:S04]  /*0390*/  FFMA.FTZ R4, R5, R11, R4 ;  /* 0x0000000b05047223 */ /* 0x000fc80000010004 */
[----:B------:R-:W-:-:S04]  /*03a0*/  FFMA.FTZ R4, R4, R9, R9 ;  /* 0x0000000904047223 */ /* 0x000fc80000010009 */
[----:B------:R-:W1:Y:S01]  /*03b0*/  @P1 MUFU.EX2 R5, R4 ;  /* 0x0000000400051308 */ /* 0x000e620000000800 */
[----:B------:R-:W-:Y:S02]  /*03c0*/  SHF.R.U32.HI R9, RZ, 0x3, R13 ;  /* 0x00000003ff097819 */ /* 0x000fe4000001160d */
[----:B------:R-:W-:Y:S02]  /*03d0*/  SHF.L.U32 R6, R13, 0x3, RZ ;  /* 0x000000030d067819 */ /* 0x000fe400000006ff */
[----:B------:R-:W-:-:S04]  /*03e0*/  SGXT.U32 R9, R9, 0x2 ;  /* 0x000000020909781a */ /* 0x000fc80000000000 */
[----:B------:R-:W-:Y:S01]  /*03f0*/  LOP3.LUT R9, R8, R9, RZ, 0xfc, !PT ;  /* 0x0000000908097212 */ /* 0x000fe200078efcff */
[----:B-1----:R-:W-:Y:S01]  /*0400*/  @P1 FADD R5, -R5, 1 ;  /* 0x3f80000005051421 */ /* 0x002fe20000000100 */
[----:B------:R-:W-:-:S04]  /*0410*/  LOP3.LUT R8, R6, 0x18, RZ, 0xc0, !PT ;  /* 0x0000001806087812 */ /* 0x000fc800078ec0ff */
[----:B------:R-:W-:Y:S02]  /*0420*/  @P1 LOP3.LUT R4, R5, 0x80000000, R12, 0xf8, !PT ;  /* 0x8000000005041812 */ /* 0x000fe400078ef80c */
[----:B------:R-:W-:Y:S02]  /*0430*/  SHF.R.U32.HI R5, RZ, 0x1, R13 ;  /* 0x00000001ff057819 */ /* 0x000fe4000001160d */
[----:B------:R-:W-:Y:S01]  /*0440*/  LOP3.LUT R6, R0, 0x7, R13, 0xf8, !PT ;  /* 0x0000000700067812 */ /* 0x000fe200078ef80d */
[----:B------:R-:W-:Y:S01]  /*0450*/  FMUL R0, R15, 0.5 ;  /* 0x3f0000000f007820 */ /* 0x000fe20000400000 */
[----:B------:R-:W-:Y:S01]  /*0460*/  LOP3.LUT R11, R5, 0xc, RZ, 0xc0, !PT ;  /* 0x0000000c050b7812 */ /* 0x000fe200078ec0ff */
[----:B------:R-:W-:Y:S01]  /*0470*/  FADD R5, R4, 1 ;  /* 0x3f80000004057421 */ /* 0x000fe20000000000 */
[C---:B------:R-:W-:Y:S02]  /*0480*/  LOP3.LUT R7, R8.reuse, R7, RZ, 0xfc, !PT ;  /* 0x0000000708077212 */ /* 0x040fe400078efcff */
[----:B------:R-:W-:Y:S01]  /*0490*/  LEA.HI R8, R8, UR4, RZ, 0x1f ;  /* 0x0000000408087c11 */ /* 0x000fe2000f8ff8ff */
[----:B------:R-:W-:-:S03]  /*04a0*/  FMUL R0, R0, R5 ;  /* 0x0000000500007220 */ /* 0x000fc60000400000 */
[----:B------:R-:W-:Y:S01]  /*04b0*/  LEA R7, R7, R8, 0x2 ;  /* 0x0000000807077211 */ /* 0x000fe200078e10ff */
[----:B------:R1:W-:Y:S04]  /*04c0*/  @P0 STG.E desc[UR6][R2.64], R15 ;  /* 0x0000000f02000986 */ /* 0x0003e8000c101906 */
[----:B------:R1:W-:Y:S01]  /*04d0*/  STS [R7], R0 ;  /* 0x0000000007007388 */ /* 0x0003e20000000800 */
[----:B------:R-:W-:Y:S01]  /*04e0*/  BAR.SYNC.DEFER_BLOCKING 0x0 ;  /* 0x0000000000007b1d */ /* 0x000fe20000010000 */
[----:B------:R-:W-:-:S04]  /*04f0*/  ISETP.GE.AND P1, PT, R9, 0x4, PT ;  /* 0x000000040900780c */ /* 0x000fc80003f26270 */
[----:B------:R-:W-:Y:S01]  /*0500*/  ISETP.LT.AND P1, PT, R6, 0x10, !P1 ;  /* 0x000000100600780c */ /* 0x000fe20004f21270 */
[----:B------:R-:W-:Y:S01]  /*0510*/  VIADD R11, R11, UR4 ;  /* 0x000000040b0b7c36 */ /* 0x000fe20008000000 */
[----:B------:R-:W-:-:S05]  /*0520*/  LOP3.LUT R10, R13, 0x1f, RZ, 0xc0, !PT ;  /* 0x0000001f0d0a7812 */ /* 0x000fca00078ec0ff */
[----:B------:R-:W-:-:S06]  /*0530*/  IMAD R10, R10, 0x4, R11 ;  /* 0x000000040a0a7824 */ /* 0x000fcc00078e020b */
[----:B-1----:R-:W-:Y:S05]  /*0540*/  @!P1 EXIT ;  /* 0x000000000000994d */ /* 0x002fea0003800000 */
[----:B------:R-:W0:Y:S01]  /*0550*/  LDS R5, [R10] ;  /* 0x000000000a057984 */ /* 0x000e220000000800 */
[----:B------:R-:W1:Y:S01]  /*0560*/  LDC.64 R2, c[0x0][0x220] ;  /* 0x00008800ff027b82 */ /* 0x000e620000000a00 */
[----:B------:R-:W-:-:S05]  /*0570*/  LEA R9, R9, R6, 0x4 ;  /* 0x0000000609097211 */ /* 0x000fca00078e20ff */
[----:B-1----:R-:W-:-:S05]  /*0580*/  IMAD.WIDE R2, R9, 0x4, R2 ;  /* 0x0000000409027825 */ /* 0x002fca00078e0202 */
[----:B0-----:R-:W-:Y:S01]  /*0590*/  STG.E desc[UR6][R2.64], R5 ;  /* 0x0000000502007986 */ /* 0x001fe2000c101906 */
[----:B------:R-:W-:Y:S05]  /*05a0*/  EXIT ;  /* 0x000000000000794d */ /* 0x000fea0003800000 */
.L_x_0:
[----:B------:R-:W-:-:S00]  /*05b0*/  BRA `(.L_x_0) ;  /* 0xfffffffc00fc7947 */ /* 0x000fc0000383ffff */
[----:B------:R-:W-:-:S00]  /*05c0*/  NOP ;  /* 0x0000000000007918 */ /* 0x000fc00000000000 */
        /* <DEDUP_REMOVED lines=11> */
.L_x_1:


//--------------------- .nv.global.init           --------------------------
	.section	.nv.global.init,"aw",@progbits
.nv.global.init:
	.type		_$_str,@object
	.size		_$_str,(.L_0 - _$_str)
_$_str:
        /*0000*/ 	.byte	0x5f, 0x5f, 0x43, 0x55, 0x44, 0x41, 0x5f, 0x46, 0x54, 0x5a, 0x00
.L_0:


//--------------------- .nv.shared.triton_poi_fused_clone_convolution_gelu_mul_1 --------------------------
	.section	.nv.shared.triton_poi_fused_clone_convolution_gelu_mul_1,"aw",@nobits
	.sectionflags	@""
	.align	16
	.zero		1024


//--------------------- .nv.constant0.triton_poi_fused_clone_convolution_gelu_mul_1 --------------------------
	.section	.nv.constant0.triton_poi_fused_clone_convolution_gelu_mul_1,"a",@progbits
	.sectionflags	@""
	.align	4
.nv.constant0.triton_poi_fused_clone_convolution_gelu_mul_1:
	.zero		560
